//
// Generated by NVIDIA NVVM Compiler
//
// Compiler Build ID: CL-36424714
// Cuda compilation tools, release 13.0, V13.0.88
// Based on NVVM 20.0.0
//

.version 9.0
.target sm_100
.address_size 64

	// .globl	_Z13multi_matmultv

.visible .entry _Z13multi_matmultv()
{


	ret;

}


// ===== COMPILED SASS (sm_100) =====

	.target	sm_100

	.elftype	@"ET_EXEC"


//--------------------- .note.nv.tkinfo           --------------------------
	.section	.note.nv.tkinfo,"",@"SHT_NOTE"
	.sectionflags	@"SHF_NOTE_NV_TKINFO"
	.tkinfo
        /*0018*/ 	.word	0x00000002
        /*0030*/ 	.string	""
        /*0030*/ 	.string	"ptxas"
        /*0030*/ 	.string	"Cuda compilation tools, release 13.0, V13.0.88"
        /*0030*/ 	.string	"Build cuda_13.0.r13.0/compiler.36424714_0"
        /*0030*/ 	.string	"-arch sm_100 -m 64 "



//--------------------- .note.nv.cuinfo           --------------------------
	.section	.note.nv.cuinfo,"",@"SHT_NOTE"
	.sectionflags	@"SHF_NOTE_NV_CUINFO"
        /*0018*/ 	.short	0x0002
        /*001a*/ 	.short	0x0064
        /*001c*/ 	.short	0x0082
	.zero		2


//--------------------- .nv.info                  --------------------------
	.section	.nv.info,"",@"SHT_CUDA_INFO"
	.align	4


	//----- nvinfo : EIATTR_REGCOUNT
	.align		4
        /*0000*/ 	.byte	0x04, 0x2f
        /*0002*/ 	.short	(.L_1 - .L_0)
	.align		4
.L_0:
        /*0004*/ 	.word	index@(_Z13multi_matmultv)
        /*0008*/ 	.word	0x00000004


	//----- nvinfo : EIATTR_FRAME_SIZE
	.align		4
.L_1:
        /*000c*/ 	.byte	0x04, 0x11
        /*000e*/ 	.short	(.L_3 - .L_2)
	.align		4
.L_2:
        /*0010*/ 	.word	index@(_Z13multi_matmultv)
        /*0014*/ 	.word	0x00000000


	//----- nvinfo : EIATTR_MIN_STACK_SIZE
	.align		4
.L_3:
        /*0018*/ 	.byte	0x04, 0x12
        /*001a*/ 	.short	(.L_5 - .L_4)
	.align		4
.L_4:
        /*001c*/ 	.word	index@(_Z13multi_matmultv)
        /*0020*/ 	.word	0x00000000
.L_5:


//--------------------- .nv.compat                --------------------------
	.section	.nv.compat,"",@"SHT_CUDA_COMPAT_INFO"
	.align	4
        /*0000*/ 	.byte	0x02, 0x09, 0x00, 0x00, 0x02, 0x02, 0x01, 0x00, 0x02, 0x05, 0x05, 0x00, 0x03, 0x07, 0x01, 0x01
        /*0010*/ 	.byte	0x02, 0x03, 0x00, 0x00, 0x02, 0x06, 0x01, 0x00, 0x04, 0x0b, 0x08, 0x00, 0x09, 0x00, 0x00, 0x00
        /*0020*/ 	.byte	0x00, 0x00, 0x00, 0x00


//--------------------- .nv.info._Z13multi_matmultv --------------------------
	.section	.nv.info._Z13multi_matmultv,"",@"SHT_CUDA_INFO"
	.sectionflags	@""
	.align	4


	//----- nvinfo : EIATTR_CUDA_API_VERSION
	.align		4
        /*0000*/ 	.byte	0x04, 0x37
        /*0002*/ 	.short	(.L_7 - .L_6)
.L_6:
        /*0004*/ 	.word	0x00000082


	//----- nvinfo : EIATTR_SPARSE_MMA_MASK
	.align		4
.L_7:
        /*0008*/ 	.byte	0x03, 0x50
        /*000a*/ 	.short	0x0000


	//----- nvinfo : EIATTR_MAXREG_COUNT
	.align		4
        /*000c*/ 	.byte	0x03, 0x1b
        /*000e*/ 	.short	0x00ff


	//----- nvinfo : EIATTR_MERCURY_ISA_VERSION
	.align		4
        /*0010*/ 	.byte	0x03, 0x5f
        /*0012*/ 	.short	0x0101


	//----- nvinfo : EIATTR_VRC_CTA_INIT_COUNT
	.align		4
        /*0014*/ 	.byte	0x02, 0x4a
	.zero		1
	.zero		1


	//----- nvinfo : EIATTR_EXIT_INSTR_OFFSETS
	.align		4
        /*0018*/ 	.byte	0x04, 0x1c
        /*001a*/ 	.short	(.L_9 - .L_8)


	//   ....[0]....
.L_8:
        /*001c*/ 	.word	0x00000010


	//----- nvinfo : EIATTR_SW_WAR
	.align		4
.L_9:
        /*0020*/ 	.byte	0x04, 0x36
        /*0022*/ 	.short	(.L_11 - .L_10)
.L_10:
        /*0024*/ 	.word	0x00000008
.L_11:


//--------------------- .nv.callgraph             --------------------------
	.section	.nv.callgraph,"",@"SHT_CUDA_CALLGRAPH"
	.align	4
	.sectionentsize	8
	.align		4
        /*0000*/ 	.word	0x00000000
	.align		4
        /*0004*/ 	.word	0xffffffff
	.align		4
        /*0008*/ 	.word	0x00000000
	.align		4
        /*000c*/ 	.word	0xfffffffe
	.align		4
        /*0010*/ 	.word	0x00000000
	.align		4
        /*0014*/ 	.word	0xfffffffd
	.align		4
        /*0018*/ 	.word	0x00000000
	.align		4
        /*001c*/ 	.word	0xfffffffc


//--------------------- .text._Z13multi_matmultv  --------------------------
	.section	.text._Z13multi_matmultv,"ax",@progbits
	.align	128
        .global         _Z13multi_matmultv
        .type           _Z13multi_matmultv,@function
        .size           _Z13multi_matmultv,(.L_x_1 - _Z13multi_matmultv)
        .other          _Z13multi_matmultv,@"STO_CUDA_ENTRY STV_DEFAULT"
_Z13multi_matmultv:
.text._Z13multi_matmultv:
[----:B------:R-:W-:Y:S01]  /*0000*/  LDC R1, c[0x0][0x37c] ;  /* 0x0000df00ff017b82 */ /* 0x000fe20000000800 */
[----:B------:R-:W-:Y:S05]  /*0010*/  EXIT ;  /* 0x000000000000794d */ /* 0x000fea0003800000 */
.L_x_0:
[----:B------:R-:W-:-:S00]  /*0020*/  BRA `(.L_x_0) ;  /* 0xfffffffc00fc7947 */ /* 0x000fc0000383ffff */
[----:B------:R-:W-:-:S00]  /*0030*/  NOP ;  /* 0x0000000000007918 */ /* 0x000fc00000000000 */
        /* <DEDUP_REMOVED lines=12> */
.L_x_1:


//--------------------- .nv.shared.reserved.0     --------------------------
	.section	.nv.shared.reserved.0,"aw",@nobits
	.weak		__nv_reservedSMEM_offset_0_alias
	.size		__nv_reservedSMEM_offset_0_alias, 0, 64
	.other		__nv_reservedSMEM_offset_0_alias,@"STO_CUDA_RESERVED_SHARED STV_DEFAULT"
__nv_reservedSMEM_offset_0_alias:
	.zero		0
	.zero		64


//--------------------- .nv.constant0._Z13multi_matmultv --------------------------
	.section	.nv.constant0._Z13multi_matmultv,"a",@progbits
	.sectionflags	@""
	.align	4
.nv.constant0._Z13multi_matmultv:
	.zero		896


//--------------------- SYMBOLS --------------------------

	.type		.nv.reservedSmem.offset0,@object
	.size		.nv.reservedSmem.offset0,0x4
